//
// Generated by NVIDIA NVVM Compiler
//
// Compiler Build ID: CL-36424714
// Cuda compilation tools, release 13.0, V13.0.88
// Based on NVVM 20.0.0
//

.version 9.0
.target sm_100
.address_size 64

	// .globl	_Z21matrix_multiplicationPfS_S_iiiiii
.extern .func  (.param .b32 func_retval0) vprintf
(
	.param .b64 vprintf_param_0,
	.param .b64 vprintf_param_1
)
;
.global .align 1 .b8 $str[18] = {114, 111, 119, 58, 32, 37, 100, 44, 32, 99, 111, 108, 58, 32, 37, 100, 10};

.visible .entry _Z21matrix_multiplicationPfS_S_iiiiii(
	.param .u64 .ptr .align 1 _Z21matrix_multiplicationPfS_S_iiiiii_param_0,
	.param .u64 .ptr .align 1 _Z21matrix_multiplicationPfS_S_iiiiii_param_1,
	.param .u64 .ptr .align 1 _Z21matrix_multiplicationPfS_S_iiiiii_param_2,
	.param .u32 _Z21matrix_multiplicationPfS_S_iiiiii_param_3,
	.param .u32 _Z21matrix_multiplicationPfS_S_iiiiii_param_4,
	.param .u32 _Z21matrix_multiplicationPfS_S_iiiiii_param_5,
	.param .u32 _Z21matrix_multiplicationPfS_S_iiiiii_param_6,
	.param .u32 _Z21matrix_multiplicationPfS_S_iiiiii_param_7,
	.param .u32 _Z21matrix_multiplicationPfS_S_iiiiii_param_8
)
{
	.local .align 8 .b8 	__local_depot0[8];
	.reg .b64 	%SP;
	.reg .b64 	%SPL;
	.reg .pred 	%p<13>;
	.reg .b32 	%r<44>;
	.reg .b32 	%f<68>;
	.reg .b64 	%rd<57>;

	mov.u64 	%SPL, __local_depot0;
	cvta.local.u64 	%SP, %SPL;
	ld.param.u64 	%rd7, [_Z21matrix_multiplicationPfS_S_iiiiii_param_0];
	ld.param.u64 	%rd8, [_Z21matrix_multiplicationPfS_S_iiiiii_param_1];
	ld.param.u64 	%rd6, [_Z21matrix_multiplicationPfS_S_iiiiii_param_2];
	ld.param.u32 	%r18, [_Z21matrix_multiplicationPfS_S_iiiiii_param_4];
	ld.param.u32 	%r19, [_Z21matrix_multiplicationPfS_S_iiiiii_param_6];
	ld.param.u32 	%r21, [_Z21matrix_multiplicationPfS_S_iiiiii_param_7];
	ld.param.u32 	%r20, [_Z21matrix_multiplicationPfS_S_iiiiii_param_8];
	cvta.to.global.u64 	%rd1, %rd8;
	cvta.to.global.u64 	%rd2, %rd7;
	add.u64 	%rd9, %SP, 0;
	add.u64 	%rd10, %SPL, 0;
	mov.u32 	%r22, %ctaid.x;
	mov.u32 	%r23, %ntid.x;
	mov.u32 	%r24, %tid.x;
	mad.lo.s32 	%r1, %r22, %r23, %r24;
	mov.u32 	%r25, %ctaid.y;
	mov.u32 	%r26, %ntid.y;
	mov.u32 	%r27, %tid.y;
	mad.lo.s32 	%r2, %r25, %r26, %r27;
	st.local.v2.u32 	[%rd10], {%r2, %r1};
	mov.u64 	%rd11, $str;
	cvta.global.u64 	%rd12, %rd11;
	{ // callseq 0, 0
	.param .b64 param0;
	st.param.b64 	[param0], %rd12;
	.param .b64 param1;
	st.param.b64 	[param1], %rd9;
	.param .b32 retval0;
	call.uni (retval0), 
	vprintf, 
	(
	param0, 
	param1
	);
	ld.param.b32 	%r28, [retval0];
	} // callseq 0
	setp.ge.s32 	%p1, %r2, %r21;
	setp.ge.s32 	%p2, %r1, %r20;
	or.pred  	%p3, %p1, %p2;
	@%p3 bra 	$L__BB0_14;
	setp.lt.s32 	%p4, %r18, 1;
	mov.f32 	%f67, 0f00000000;
	@%p4 bra 	$L__BB0_13;
	mul.lo.s32 	%r3, %r18, %r2;
	and.b32  	%r4, %r18, 7;
	setp.lt.u32 	%p5, %r18, 8;
	mov.f32 	%f67, 0f00000000;
	mov.b32 	%r42, 0;
	@%p5 bra 	$L__BB0_5;
	and.b32  	%r42, %r18, 2147483640;
	neg.s32 	%r40, %r42;
	shl.b32 	%r7, %r19, 3;
	mul.wide.u32 	%rd13, %r3, 4;
	add.s64 	%rd14, %rd13, %rd2;
	add.s64 	%rd56, %rd14, 16;
	mov.f32 	%f67, 0f00000000;
	mul.wide.s32 	%rd17, %r19, 4;
	mov.u32 	%r39, %r1;
$L__BB0_4:
	.pragma "nounroll";
	ld.global.f32 	%f17, [%rd56+-16];
	mul.wide.s32 	%rd15, %r39, 4;
	add.s64 	%rd16, %rd1, %rd15;
	ld.global.f32 	%f18, [%rd16];
	fma.rn.f32 	%f19, %f17, %f18, %f67;
	ld.global.f32 	%f20, [%rd56+-12];
	add.s64 	%rd18, %rd16, %rd17;
	ld.global.f32 	%f21, [%rd18];
	fma.rn.f32 	%f22, %f20, %f21, %f19;
	ld.global.f32 	%f23, [%rd56+-8];
	add.s64 	%rd19, %rd18, %rd17;
	ld.global.f32 	%f24, [%rd19];
	fma.rn.f32 	%f25, %f23, %f24, %f22;
	ld.global.f32 	%f26, [%rd56+-4];
	add.s64 	%rd20, %rd19, %rd17;
	ld.global.f32 	%f27, [%rd20];
	fma.rn.f32 	%f28, %f26, %f27, %f25;
	ld.global.f32 	%f29, [%rd56];
	add.s64 	%rd21, %rd20, %rd17;
	ld.global.f32 	%f30, [%rd21];
	fma.rn.f32 	%f31, %f29, %f30, %f28;
	ld.global.f32 	%f32, [%rd56+4];
	add.s64 	%rd22, %rd21, %rd17;
	ld.global.f32 	%f33, [%rd22];
	fma.rn.f32 	%f34, %f32, %f33, %f31;
	ld.global.f32 	%f35, [%rd56+8];
	add.s64 	%rd23, %rd22, %rd17;
	ld.global.f32 	%f36, [%rd23];
	fma.rn.f32 	%f37, %f35, %f36, %f34;
	ld.global.f32 	%f38, [%rd56+12];
	add.s64 	%rd24, %rd23, %rd17;
	ld.global.f32 	%f39, [%rd24];
	fma.rn.f32 	%f67, %f38, %f39, %f37;
	add.s32 	%r40, %r40, 8;
	add.s32 	%r39, %r39, %r7;
	add.s64 	%rd56, %rd56, 32;
	setp.ne.s32 	%p6, %r40, 0;
	@%p6 bra 	$L__BB0_4;
$L__BB0_5:
	setp.eq.s32 	%p7, %r4, 0;
	@%p7 bra 	$L__BB0_13;
	and.b32  	%r13, %r18, 3;
	setp.lt.u32 	%p8, %r4, 4;
	@%p8 bra 	$L__BB0_8;
	add.s32 	%r31, %r42, %r3;
	mul.wide.u32 	%rd25, %r31, 4;
	add.s64 	%rd26, %rd2, %rd25;
	ld.global.f32 	%f41, [%rd26];
	mad.lo.s32 	%r32, %r42, %r19, %r1;
	mul.wide.s32 	%rd27, %r32, 4;
	add.s64 	%rd28, %rd1, %rd27;
	ld.global.f32 	%f42, [%rd28];
	fma.rn.f32 	%f43, %f41, %f42, %f67;
	cvt.u64.u32 	%rd29, %r3;
	cvt.u64.u32 	%rd30, %r42;
	add.s64 	%rd31, %rd30, %rd29;
	shl.b64 	%rd32, %rd31, 2;
	add.s64 	%rd33, %rd2, %rd32;
	ld.global.f32 	%f44, [%rd33+4];
	mul.wide.s32 	%rd34, %r19, 4;
	add.s64 	%rd35, %rd28, %rd34;
	ld.global.f32 	%f45, [%rd35];
	fma.rn.f32 	%f46, %f44, %f45, %f43;
	ld.global.f32 	%f47, [%rd33+8];
	add.s64 	%rd36, %rd35, %rd34;
	ld.global.f32 	%f48, [%rd36];
	fma.rn.f32 	%f49, %f47, %f48, %f46;
	ld.global.f32 	%f50, [%rd33+12];
	add.s64 	%rd37, %rd36, %rd34;
	ld.global.f32 	%f51, [%rd37];
	fma.rn.f32 	%f67, %f50, %f51, %f49;
	add.s32 	%r42, %r42, 4;
$L__BB0_8:
	setp.eq.s32 	%p9, %r13, 0;
	@%p9 bra 	$L__BB0_13;
	setp.eq.s32 	%p10, %r13, 1;
	@%p10 bra 	$L__BB0_11;
	add.s32 	%r33, %r42, %r3;
	mul.wide.u32 	%rd38, %r33, 4;
	add.s64 	%rd39, %rd2, %rd38;
	ld.global.f32 	%f53, [%rd39];
	mad.lo.s32 	%r34, %r42, %r19, %r1;
	mul.wide.s32 	%rd40, %r34, 4;
	add.s64 	%rd41, %rd1, %rd40;
	ld.global.f32 	%f54, [%rd41];
	fma.rn.f32 	%f55, %f53, %f54, %f67;
	cvt.u64.u32 	%rd42, %r3;
	cvt.u64.u32 	%rd43, %r42;
	add.s64 	%rd44, %rd43, %rd42;
	shl.b64 	%rd45, %rd44, 2;
	add.s64 	%rd46, %rd2, %rd45;
	ld.global.f32 	%f56, [%rd46+4];
	mul.wide.s32 	%rd47, %r19, 4;
	add.s64 	%rd48, %rd41, %rd47;
	ld.global.f32 	%f57, [%rd48];
	fma.rn.f32 	%f67, %f56, %f57, %f55;
	add.s32 	%r42, %r42, 2;
$L__BB0_11:
	and.b32  	%r35, %r18, 1;
	setp.eq.b32 	%p11, %r35, 1;
	not.pred 	%p12, %p11;
	@%p12 bra 	$L__BB0_13;
	add.s32 	%r36, %r42, %r3;
	mul.wide.u32 	%rd49, %r36, 4;
	add.s64 	%rd50, %rd2, %rd49;
	ld.global.f32 	%f58, [%rd50];
	mad.lo.s32 	%r37, %r42, %r19, %r1;
	mul.wide.s32 	%rd51, %r37, 4;
	add.s64 	%rd52, %rd1, %rd51;
	ld.global.f32 	%f59, [%rd52];
	fma.rn.f32 	%f67, %f58, %f59, %f67;
$L__BB0_13:
	mad.lo.s32 	%r38, %r20, %r2, %r1;
	cvta.to.global.u64 	%rd53, %rd6;
	mul.wide.s32 	%rd54, %r38, 4;
	add.s64 	%rd55, %rd53, %rd54;
	st.global.f32 	[%rd55], %f67;
$L__BB0_14:
	ret;

}


// ===== COMPILED SASS (sm_100) =====

	.target	sm_100

	.elftype	@"ET_EXEC"


//--------------------- .note.nv.tkinfo           --------------------------
	.section	.note.nv.tkinfo,"",@"SHT_NOTE"
	.sectionflags	@"SHF_NOTE_NV_TKINFO"
	.tkinfo
        /*0018*/ 	.word	0x00000002
        /*0030*/ 	.string	""
        /*0030*/ 	.string	"ptxas"
        /*0030*/ 	.string	"Cuda compilation tools, release 13.0, V13.0.88"
        /*0030*/ 	.string	"Build cuda_13.0.r13.0/compiler.36424714_0"
        /*0030*/ 	.string	"-arch sm_100 -m 64 "



//--------------------- .note.nv.cuinfo           --------------------------
	.section	.note.nv.cuinfo,"",@"SHT_NOTE"
	.sectionflags	@"SHF_NOTE_NV_CUINFO"
        /*0018*/ 	.short	0x0002
        /*001a*/ 	.short	0x0064
        /*001c*/ 	.short	0x0082
	.zero		2


//--------------------- .nv.info                  --------------------------
	.section	.nv.info,"",@"SHT_CUDA_INFO"
	.align	4


	//----- nvinfo : EIATTR_REGCOUNT
	.align		4
        /*0000*/ 	.byte	0x04, 0x2f
        /*0002*/ 	.short	(.L_2 - .L_1)
	.align		4
.L_1:
        /*0004*/ 	.word	index@(_Z21matrix_multiplicationPfS_S_iiiiii)
        /*0008*/ 	.word	0x00000020


	//----- nvinfo : EIATTR_FRAME_SIZE
	.align		4
.L_2:
        /*000c*/ 	.byte	0x04, 0x11
        /*000e*/ 	.short	(.L_4 - .L_3)
	.align		4
.L_3:
        /*0010*/ 	.word	index@(_Z21matrix_multiplicationPfS_S_iiiiii)
        /*0014*/ 	.word	0x00000008


	//----- nvinfo : EIATTR_MIN_STACK_SIZE
	.align		4
.L_4:
        /*0018*/ 	.byte	0x04, 0x12
        /*001a*/ 	.short	(.L_6 - .L_5)
	.align		4
.L_5:
        /*001c*/ 	.word	index@(_Z21matrix_multiplicationPfS_S_iiiiii)
        /*0020*/ 	.word	0x00000008
.L_6:


//--------------------- .nv.compat                --------------------------
	.section	.nv.compat,"",@"SHT_CUDA_COMPAT_INFO"
	.align	4
        /*0000*/ 	.byte	0x02, 0x09, 0x00, 0x00, 0x02, 0x02, 0x01, 0x00, 0x02, 0x05, 0x05, 0x00, 0x03, 0x07, 0x01, 0x01
        /*0010*/ 	.byte	0x02, 0x03, 0x00, 0x00, 0x02, 0x06, 0x01, 0x00, 0x04, 0x0b, 0x08, 0x00, 0x09, 0x00, 0x00, 0x00
        /*0020*/ 	.byte	0x00, 0x00, 0x00, 0x00


//--------------------- .nv.info._Z21matrix_multiplicationPfS_S_iiiiii --------------------------
	.section	.nv.info._Z21matrix_multiplicationPfS_S_iiiiii,"",@"SHT_CUDA_INFO"
	.sectionflags	@""
	.align	4


	//----- nvinfo : EIATTR_CUDA_API_VERSION
	.align		4
        /*0000*/ 	.byte	0x04, 0x37
        /*0002*/ 	.short	(.L_8 - .L_7)
.L_7:
        /*0004*/ 	.word	0x00000082


	//----- nvinfo : EIATTR_KPARAM_INFO
	.align		4
.L_8:
        /*0008*/ 	.byte	0x04, 0x17
        /*000a*/ 	.short	(.L_10 - .L_9)
.L_9:
        /*000c*/ 	.word	0x00000000
        /*0010*/ 	.short	0x0008
        /*0012*/ 	.short	0x002c
        /*0014*/ 	.byte	0x00, 0xf0, 0x11, 0x00


	//----- nvinfo : EIATTR_KPARAM_INFO
	.align		4
.L_10:
        /*0018*/ 	.byte	0x04, 0x17
        /*001a*/ 	.short	(.L_12 - .L_11)
.L_11:
        /*001c*/ 	.word	0x00000000
        /*0020*/ 	.short	0x0007
        /*0022*/ 	.short	0x0028
        /*0024*/ 	.byte	0x00, 0xf0, 0x11, 0x00


	//----- nvinfo : EIATTR_KPARAM_INFO
	.align		4
.L_12:
        /*0028*/ 	.byte	0x04, 0x17
        /*002a*/ 	.short	(.L_14 - .L_13)
.L_13:
        /*002c*/ 	.word	0x00000000
        /*0030*/ 	.short	0x0006
        /*0032*/ 	.short	0x0024
        /*0034*/ 	.byte	0x00, 0xf0, 0x11, 0x00


	//----- nvinfo : EIATTR_KPARAM_INFO
	.align		4
.L_14:
        /*0038*/ 	.byte	0x04, 0x17
        /*003a*/ 	.short	(.L_16 - .L_15)
.L_15:
        /*003c*/ 	.word	0x00000000
        /*0040*/ 	.short	0x0005
        /*0042*/ 	.short	0x0020
        /*0044*/ 	.byte	0x00, 0xf0, 0x11, 0x00


	//----- nvinfo : EIATTR_KPARAM_INFO
	.align		4
.L_16:
        /*0048*/ 	.byte	0x04, 0x17
        /*004a*/ 	.short	(.L_18 - .L_17)
.L_17:
        /*004c*/ 	.word	0x00000000
        /*0050*/ 	.short	0x0004
        /*0052*/ 	.short	0x001c
        /*0054*/ 	.byte	0x00, 0xf0, 0x11, 0x00


	//----- nvinfo : EIATTR_KPARAM_INFO
	.align		4
.L_18:
        /*0058*/ 	.byte	0x04, 0x17
        /*005a*/ 	.short	(.L_20 - .L_19)
.L_19:
        /*005c*/ 	.word	0x00000000
        /*0060*/ 	.short	0x0003
        /*0062*/ 	.short	0x0018
        /*0064*/ 	.byte	0x00, 0xf0, 0x11, 0x00


	//----- nvinfo : EIATTR_KPARAM_INFO
	.align		4
.L_20:
        /*0068*/ 	.byte	0x04, 0x17
        /*006a*/ 	.short	(.L_22 - .L_21)
.L_21:
        /*006c*/ 	.word	0x00000000
        /*0070*/ 	.short	0x0002
        /*0072*/ 	.short	0x0010
        /*0074*/ 	.byte	0x00, 0xf5, 0x21, 0x00


	//----- nvinfo : EIATTR_KPARAM_INFO
	.align		4
.L_22:
        /*0078*/ 	.byte	0x04, 0x17
        /*007a*/ 	.short	(.L_24 - .L_23)
.L_23:
        /*007c*/ 	.word	0x00000000
        /*0080*/ 	.short	0x0001
        /*0082*/ 	.short	0x0008
        /*0084*/ 	.byte	0x00, 0xf5, 0x21, 0x00


	//----- nvinfo : EIATTR_KPARAM_INFO
	.align		4
.L_24:
        /*0088*/ 	.byte	0x04, 0x17
        /*008a*/ 	.short	(.L_26 - .L_25)
.L_25:
        /*008c*/ 	.word	0x00000000
        /*0090*/ 	.short	0x0000
        /*0092*/ 	.short	0x0000
        /*0094*/ 	.byte	0x00, 0xf5, 0x21, 0x00


	//----- nvinfo : EIATTR_SPARSE_MMA_MASK
	.align		4
.L_26:
        /*0098*/ 	.byte	0x03, 0x50
        /*009a*/ 	.short	0x0000


	//----- nvinfo : EIATTR_MAXREG_COUNT
	.align		4
        /*009c*/ 	.byte	0x03, 0x1b
        /*009e*/ 	.short	0x00ff


	//----- nvinfo : EIATTR_EXTERNS
	.align		4
        /*00a0*/ 	.byte	0x04, 0x0f
        /*00a2*/ 	.short	(.L_28 - .L_27)


	//   ....[0]....
	.align		4
.L_27:
        /*00a4*/ 	.word	index@(vprintf)


	//----- nvinfo : EIATTR_MERCURY_ISA_VERSION
	.align		4
.L_28:
        /*00a8*/ 	.byte	0x03, 0x5f
        /*00aa*/ 	.short	0x0101


	//----- nvinfo : EIATTR_VRC_CTA_INIT_COUNT
	.align		4
        /*00ac*/ 	.byte	0x02, 0x4a
	.zero		1
	.zero		1


	//----- nvinfo : EIATTR_SYSCALL_OFFSETS
	.align		4
        /*00b0*/ 	.byte	0x04, 0x46
        /*00b2*/ 	.short	(.L_30 - .L_29)


	//   ....[0]....
.L_29:
        /*00b4*/ 	.word	0x00000150


	//----- nvinfo : EIATTR_EXIT_INSTR_OFFSETS
	.align		4
.L_30:
        /*00b8*/ 	.byte	0x04, 0x1c
        /*00ba*/ 	.short	(.L_32 - .L_31)


	//   ....[0]....
.L_31:
        /*00bc*/ 	.word	0x00000190


	//   ....[1]....
        /*00c0*/ 	.word	0x00000cb0


	//----- nvinfo : EIATTR_CRS_STACK_SIZE
	.align		4
.L_32:
        /*00c4*/ 	.byte	0x04, 0x1e
        /*00c6*/ 	.short	(.L_34 - .L_33)
.L_33:
        /*00c8*/ 	.word	0x00000000


	//----- nvinfo : EIATTR_CBANK_PARAM_SIZE
	.align		4
.L_34:
        /*00cc*/ 	.byte	0x03, 0x19
        /*00ce*/ 	.short	0x0030


	//----- nvinfo : EIATTR_PARAM_CBANK
	.align		4
        /*00d0*/ 	.byte	0x04, 0x0a
        /*00d2*/ 	.short	(.L_36 - .L_35)
	.align		4
.L_35:
        /*00d4*/ 	.word	index@(.nv.constant0._Z21matrix_multiplicationPfS_S_iiiiii)
        /*00d8*/ 	.short	0x0380
        /*00da*/ 	.short	0x0030


	//----- nvinfo : EIATTR_SW_WAR
	.align		4
.L_36:
        /*00dc*/ 	.byte	0x04, 0x36
        /*00de*/ 	.short	(.L_38 - .L_37)
.L_37:
        /*00e0*/ 	.word	0x00000008
.L_38:


//--------------------- .nv.callgraph             --------------------------
	.section	.nv.callgraph,"",@"SHT_CUDA_CALLGRAPH"
	.align	4
	.sectionentsize	8
	.align		4
        /*0000*/ 	.word	0x00000000
	.align		4
        /*0004*/ 	.word	0xffffffff
	.align		4
        /*0008*/ 	.word	index@(_Z21matrix_multiplicationPfS_S_iiiiii)
	.align		4
        /*000c*/ 	.word	index@(vprintf)
	.align		4
        /*0010*/ 	.word	0x00000000
	.align		4
        /*0014*/ 	.word	0xfffffffe
	.align		4
        /*0018*/ 	.word	0x00000000
	.align		4
        /*001c*/ 	.word	0xfffffffd
	.align		4
        /*0020*/ 	.word	0x00000000
	.align		4
        /*0024*/ 	.word	0xfffffffc


//--------------------- .nv.constant4             --------------------------
	.section	.nv.constant4,"a",@progbits
	.align	8
	.align		8
.nv.constant4:
        /*0000*/ 	.dword	vprintf
	.align		8
        /*0008*/ 	.dword	$str


//--------------------- .text._Z21matrix_multiplicationPfS_S_iiiiii --------------------------
	.section	.text._Z21matrix_multiplicationPfS_S_iiiiii,"ax",@progbits
	.align	128
        .global         _Z21matrix_multiplicationPfS_S_iiiiii
        .type           _Z21matrix_multiplicationPfS_S_iiiiii,@function
        .size           _Z21matrix_multiplicationPfS_S_iiiiii,(.L_x_6 - _Z21matrix_multiplicationPfS_S_iiiiii)
        .other          _Z21matrix_multiplicationPfS_S_iiiiii,@"STO_CUDA_ENTRY STV_DEFAULT"
_Z21matrix_multiplicationPfS_S_iiiiii:
.text._Z21matrix_multiplicationPfS_S_iiiiii:
[----:B------:R-:W0:Y:S01]  /*0000*/  LDC R1, c[0x0][0x37c] ;  /* 0x0000df00ff017b82 */ /* 0x000e220000000800 */
[----:B------:R-:W1:Y:S01]  /*0010*/  S2R R0, SR_TID.X ;  /* 0x0000000000007919 */ /* 0x000e620000002100 */
[----:B------:R-:W2:Y:S06]  /*0020*/  LDCU UR5, c[0x0][0x2fc] ;  /* 0x00005f80ff0577ac */ /* 0x000eac0008000800 */
[----:B------:R-:W1:Y:S01]  /*0030*/  LDC R17, c[0x0][0x360] ;  /* 0x0000d800ff117b82 */ /* 0x000e620000000800 */
[----:B0-----:R-:W-:Y:S01]  /*0040*/  VIADD R1, R1, 0xfffffff8 ;  /* 0xfffffff801017836 */ /* 0x001fe20000000000 */
[----:B------:R-:W0:Y:S06]  /*0050*/  S2R R3, SR_TID.Y ;  /* 0x0000000000037919 */ /* 0x000e2c0000002200 */
[----:B------:R-:W1:Y:S08]  /*0060*/  S2UR UR4, SR_CTAID.X ;  /* 0x00000000000479c3 */ /* 0x000e700000002500 */
[----:B------:R-:W0:Y:S08]  /*0070*/  S2UR UR6, SR_CTAID.Y ;  /* 0x00000000000679c3 */ /* 0x000e300000002600 */
[----:B------:R-:W0:Y:S01]  /*0080*/  LDC R16, c[0x0][0x364] ;  /* 0x0000d900ff107b82 */ /* 0x000e220000000800 */
[----:B-1----:R-:W-:Y:S01]  /*0090*/  IMAD R17, R17, UR4, R0 ;  /* 0x0000000411117c24 */ /* 0x002fe2000f8e0200 */
[----:B------:R-:W-:Y:S01]  /*00a0*/  MOV R0, 0x0 ;  /* 0x0000000000007802 */ /* 0x000fe20000000f00 */
[----:B------:R-:W1:Y:S01]  /*00b0*/  LDCU UR4, c[0x0][0x2f8] ;  /* 0x00005f00ff0477ac */ /* 0x000e620008000800 */
[----:B0-----:R-:W-:Y:S01]  /*00c0*/  IMAD R16, R16, UR6, R3 ;  /* 0x0000000610107c24 */ /* 0x001fe2000f8e0203 */
[----:B------:R-:W0:Y:S03]  /*00d0*/  LDCU.64 UR6, c[0x4][0x8] ;  /* 0x01000100ff0677ac */ /* 0x000e260008000a00 */
[----:B------:R3:W4:Y:S01]  /*00e0*/  LDC.64 R2, c[0x4][R0] ;  /* 0x0100000000027b82 */ /* 0x0007220000000a00 */
[----:B-1----:R-:W-:Y:S01]  /*00f0*/  IADD3 R6, P0, PT, R1, UR4, RZ ;  /* 0x0000000401067c10 */ /* 0x002fe2000ff1e0ff */
[----:B------:R3:W-:Y:S04]  /*0100*/  STL.64 [R1], R16 ;  /* 0x0000001001007387 */ /* 0x0007e80000100a00 */
[----:B--2---:R-:W-:-:S02]  /*0110*/  IMAD.X R7, RZ, RZ, UR5, P0 ;  /* 0x00000005ff077e24 */ /* 0x004fc400080e06ff */
[----:B0-----:R-:W-:Y:S02]  /*0120*/  IMAD.U32 R4, RZ, RZ, UR6 ;  /* 0x00000006ff047e24 */ /* 0x001fe4000f8e00ff */
[----:B---3--:R-:W-:-:S07]  /*0130*/  IMAD.U32 R5, RZ, RZ, UR7 ;  /* 0x00000007ff057e24 */ /* 0x008fce000f8e00ff */
[----:B------:R-:W-:-:S07]  /*0140*/  LEPC R20, `(.L_x_0) ;  /* 0x000000001014794e */ /* 0x000fce0000000000 */
[----:B----4-:R-:W-:Y:S05]  /*0150*/  CALL.ABS.NOINC R2 ;  /* 0x0000000002007343 */ /* 0x010fea0003c00000 */
.L_x_0:
[----:B------:R-:W0:Y:S02]  /*0160*/  LDC.64 R2, c[0x0][0x3a8] ;  /* 0x0000ea00ff027b82 */ /* 0x000e240000000a00 */
[----:B0-----:R-:W-:-:S04]  /*0170*/  ISETP.GE.AND P0, PT, R17, R3, PT ;  /* 0x000000031100720c */ /* 0x001fc80003f06270 */
[----:B------:R-:W-:-:S13]  /*0180*/  ISETP.GE.OR P0, PT, R16, R2, P0 ;  /* 0x000000021000720c */ /* 0x000fda0000706670 */
[----:B------:R-:W-:Y:S05]  /*0190*/  @P0 EXIT ;  /* 0x000000000000094d */ /* 0x000fea0003800000 */
[----:B------:R-:W0:Y:S01]  /*01a0*/  LDC R13, c[0x0][0x39c] ;  /* 0x0000e700ff0d7b82 */ /* 0x000e220000000800 */
[----:B------:R-:W-:-:S07]  /*01b0*/  IMAD.MOV.U32 R10, RZ, RZ, RZ ;  /* 0x000000ffff0a7224 */ /* 0x000fce00078e00ff */
[----:B------:R-:W1:Y:S01]  /*01c0*/  LDC.64 R20, c[0x0][0x358] ;  /* 0x0000d600ff147b82 */ /* 0x000e620000000a00 */
[----:B0-----:R-:W-:-:S13]  /*01d0*/  ISETP.GE.AND P0, PT, R13, 0x1, PT ;  /* 0x000000010d00780c */ /* 0x001fda0003f06270 */
[----:B-1----:R-:W-:Y:S05]  /*01e0*/  @!P0 BRA `(.L_x_1) ;  /* 0x0000000800988947 */ /* 0x002fea0003800000 */
[C---:B------:R-:W-:Y:S01]  /*01f0*/  ISETP.GE.U32.AND P1, PT, R13.reuse, 0x8, PT ;  /* 0x000000080d00780c */ /* 0x040fe20003f26070 */
[----:B------:R-:W-:Y:S01]  /*0200*/  IMAD R0, R16, R13, RZ ;  /* 0x0000000d10007224 */ /* 0x000fe200078e02ff */
[----:B------:R-:W-:Y:S01]  /*0210*/  LOP3.LUT R22, R13, 0x7, RZ, 0xc0, !PT ;  /* 0x000000070d167812 */ /* 0x000fe200078ec0ff */
[----:B------:R-:W-:Y:S02]  /*0220*/  IMAD.MOV.U32 R10, RZ, RZ, RZ ;  /* 0x000000ffff0a7224 */ /* 0x000fe400078e00ff */
[----:B------:R-:W-:Y:S01]  /*0230*/  IMAD.MOV.U32 R15, RZ, RZ, RZ ;  /* 0x000000ffff0f7224 */ /* 0x000fe200078e00ff */
[----:B------:R-:W-:-:S07]  /*0240*/  ISETP.NE.AND P0, PT, R22, RZ, PT ;  /* 0x000000ff1600720c */ /* 0x000fce0003f05270 */
[----:B------:R-:W-:Y:S06]  /*0250*/  @!P1 BRA `(.L_x_2) ;  /* 0x0000000400089947 */ /* 0x000fec0003800000 */
[----:B------:R-:W0:Y:S01]  /*0260*/  LDC.64 R4, c[0x0][0x380] ;  /* 0x0000e000ff047b82 */ /* 0x000e220000000a00 */
[----:B------:R-:W-:Y:S01]  /*0270*/  LOP3.LUT R15, R13, 0x7ffffff8, RZ, 0xc0, !PT ;  /* 0x7ffffff80d0f7812 */ /* 0x000fe200078ec0ff */
[----:B------:R-:W-:Y:S01]  /*0280*/  BSSY.RECONVERGENT B0, `(.L_x_2) ;  /* 0x000003f000007945 */ /* 0x000fe20003800200 */
[----:B------:R-:W-:Y:S02]  /*0290*/  IMAD.MOV.U32 R10, RZ, RZ, RZ ;  /* 0x000000ffff0a7224 */ /* 0x000fe400078e00ff */
[----:B------:R-:W-:Y:S02]  /*02a0*/  IMAD.MOV.U32 R2, RZ, RZ, R17 ;  /* 0x000000ffff027224 */ /* 0x000fe400078e0011 */
[----:B------:R-:W-:Y:S02]  /*02b0*/  IMAD.MOV R12, RZ, RZ, -R15 ;  /* 0x000000ffff0c7224 */ /* 0x000fe400078e0a0f */
[----:B0-----:R-:W-:-:S03]  /*02c0*/  IMAD.WIDE.U32 R4, R0, 0x4, R4 ;  /* 0x0000000400047825 */ /* 0x001fc600078e0004 */
[----:B------:R-:W-:-:S05]  /*02d0*/  IADD3 R7, P1, PT, R4, 0x10, RZ ;  /* 0x0000001004077810 */ /* 0x000fca0007f3e0ff */
[----:B------:R-:W-:-:S08]  /*02e0*/  IMAD.X R6, RZ, RZ, R5, P1 ;  /* 0x000000ffff067224 */ /* 0x000fd000008e0605 */
.L_x_3:
[----:B------:R-:W0:Y:S01]  /*02f0*/  LDC.64 R8, c[0x0][0x388] ;  /* 0x0000e200ff087b82 */ /* 0x000e220000000a00 */
[C---:B------:R-:W-:Y:S01]  /*0300*/  R2UR UR4, R20.reuse ;  /* 0x00000000140472ca */ /* 0x040fe200000e0000 */
[----:B------:R-:W-:Y:S01]  /*0310*/  IMAD.MOV.U32 R4, RZ, RZ, R7 ;  /* 0x000000ffff047224 */ /* 0x000fe200078e0007 */
[C---:B------:R-:W-:Y:S01]  /*0320*/  R2UR UR5, R21.reuse ;  /* 0x00000000150572ca */ /* 0x040fe200000e0000 */
[----:B------:R-:W-:Y:S01]  /*0330*/  IMAD.MOV.U32 R5, RZ, RZ, R6 ;  /* 0x000000ffff057224 */ /* 0x000fe200078e0006 */
[C---:B------:R-:W-:Y:S02]  /*0340*/  R2UR UR6, R20.reuse ;  /* 0x00000000140672ca */ /* 0x040fe400000e0000 */
[C---:B------:R-:W-:Y:S01]  /*0350*/  R2UR UR7, R21.reuse ;  /* 0x00000000150772ca */ /* 0x040fe200000e0000 */
[----:B------:R-:W1:Y:S01]  /*0360*/  LDC R19, c[0x0][0x3a4] ;  /* 0x0000e900ff137b82 */ /* 0x000e620000000800 */
[----:B------:R-:W-:Y:S02]  /*0370*/  R2UR UR8, R20 ;  /* 0x00000000140872ca */ /* 0x000fe400000e0000 */
[----:B------:R-:W-:-:S02]  /*0380*/  R2UR UR9, R21 ;  /* 0x00000000150972ca */ /* 0x000fc400000e0000 */
[----:B------:R-:W-:Y:S02]  /*0390*/  R2UR UR10, R20 ;  /* 0x00000000140a72ca */ /* 0x000fe400000e0000 */
[----:B------:R-:W-:Y:S01]  /*03a0*/  R2UR UR11, R21 ;  /* 0x00000000150b72ca */ /* 0x000fe200000e0000 */
[----:B------:R-:W2:Y:S04]  /*03b0*/  LDG.E R11, desc[UR4][R4.64+-0x10] ;  /* 0xfffff004040b7981 */ /* 0x000ea8000c1e1900 */
[----:B------:R-:W3:Y:S01]  /*03c0*/  LDG.E R14, desc[UR4][R4.64+-0x8] ;  /* 0xfffff804040e7981 */ /* 0x000ee2000c1e1900 */
[----:B0-----:R-:W-:-:S03]  /*03d0*/  IMAD.WIDE R8, R2, 0x4, R8 ;  /* 0x0000000402087825 */ /* 0x001fc600078e0208 */
[----:B------:R-:W4:Y:S04]  /*03e0*/  LDG.E R26, desc[UR8][R4.64+-0xc] ;  /* 0xfffff408041a7981 */ /* 0x000f28000c1e1900 */
[----:B------:R0:W2:Y:S01]  /*03f0*/  LDG.E R18, desc[UR6][R8.64] ;  /* 0x0000000608127981 */ /* 0x0000a2000c1e1900 */
[----:B-1----:R-:W-:-:S05]  /*0400*/  IMAD.WIDE R24, R19, 0x4, R8 ;  /* 0x0000000413187825 */ /* 0x002fca00078e0208 */
[----:B------:R-:W4:Y:S01]  /*0410*/  LDG.E R27, desc[UR10][R24.64] ;  /* 0x0000000a181b7981 */ /* 0x000f22000c1e1900 */
[----:B------:R-:W-:-:S05]  /*0420*/  IMAD.WIDE R6, R19, 0x4, R24 ;  /* 0x0000000413067825 */ /* 0x000fca00078e0218 */
[----:B------:R1:W3:Y:S01]  /*0430*/  LDG.E R23, desc[UR6][R6.64] ;  /* 0x0000000606177981 */ /* 0x0002e2000c1e1900 */
[----:B0-----:R-:W-:Y:S01]  /*0440*/  IMAD.WIDE R8, R19, 0x4, R6 ;  /* 0x0000000413087825 */ /* 0x001fe200078e0206 */
[C---:B------:R-:W-:Y:S02]  /*0450*/  R2UR UR12, R20.reuse ;  /* 0x00000000140c72ca */ /* 0x040fe400000e0000 */
[C---:B------:R-:W-:Y:S01]  /*0460*/  R2UR UR13, R21.reuse ;  /* 0x00000000150d72ca */ /* 0x040fe200000e0000 */
[----:B------:R-:W5:Y:S01]  /*0470*/  LDG.E R25, desc[UR8][R4.64] ;  /* 0x0000000804197981 */ /* 0x000f62000c1e1900 */
[C---:B------:R-:W-:Y:S02]  /*0480*/  R2UR UR14, R20.reuse ;  /* 0x00000000140e72ca */ /* 0x040fe400000e0000 */
[----:B------:R-:W-:Y:S02]  /*0490*/  R2UR UR15, R21 ;  /* 0x00000000150f72ca */ /* 0x000fe400000e0000 */
[----:B------:R-:W-:-:S02]  /*04a0*/  R2UR UR16, R20 ;  /* 0x00000000141072ca */ /* 0x000fc400000e0000 */
[----:B------:R-:W-:Y:S01]  /*04b0*/  R2UR UR17, R21 ;  /* 0x00000000151172ca */ /* 0x000fe200000e0000 */
[----:B--2---:R-:W-:Y:S01]  /*04c0*/  FFMA R29, R11, R18, R10 ;  /* 0x000000120b1d7223 */ /* 0x004fe2000000000a */
[C---:B------:R-:W-:Y:S01]  /*04d0*/  IMAD.WIDE R10, R19.reuse, 0x4, R8 ;  /* 0x00000004130a7825 */ /* 0x040fe200078e0208 */
[----:B------:R0:W2:Y:S04]  /*04e0*/  LDG.E R18, desc[UR6][R8.64] ;  /* 0x0000000608127981 */ /* 0x0000a8000c1e1900 */
[----:B------:R5:W2:Y:S01]  /*04f0*/  LDG.E R24, desc[UR10][R10.64] ;  /* 0x0000000a0a187981 */ /* 0x000aa2000c1e1900 */
[----:B-1----:R-:W-:-:S04]  /*0500*/  IMAD.WIDE R6, R19, 0x4, R10 ;  /* 0x0000000413067825 */ /* 0x002fc800078e020a */
[----:B----4-:R-:W-:Y:S02]  /*0510*/  FFMA R29, R26, R27, R29 ;  /* 0x0000001b1a1d7223 */ /* 0x010fe4000000001d */
[----:B------:R-:W2:Y:S01]  /*0520*/  LDG.E R27, desc[UR4][R4.64+-0x4] ;  /* 0xfffffc04041b7981 */ /* 0x000ea2000c1e1900 */
[----:B0-----:R-:W-:-:S04]  /*0530*/  IMAD.WIDE R8, R19, 0x4, R6 ;  /* 0x0000000413087825 */ /* 0x001fc800078e0206 */
[----:B---3--:R-:W-:Y:S01]  /*0540*/  FFMA R28, R14, R23, R29 ;  /* 0x000000170e1c7223 */ /* 0x008fe2000000001d */
[----:B------:R0:W3:Y:S04]  /*0550*/  LDG.E R6, desc[UR12][R6.64] ;  /* 0x0000000c06067981 */ /* 0x0000e8000c1e1900 */
[----:B------:R-:W3:Y:S01]  /*0560*/  LDG.E R23, desc[UR6][R4.64+0x4] ;  /* 0x0000040604177981 */ /* 0x000ee2000c1e1900 */
[----:B-----5:R-:W-:-:S03]  /*0570*/  IMAD.WIDE R10, R19, 0x4, R8 ;  /* 0x00000004130a7825 */ /* 0x020fc600078e0208 */
[----:B------:R-:W4:Y:S04]  /*0580*/  LDG.E R14, desc[UR14][R8.64] ;  /* 0x0000000e080e7981 */ /* 0x000f28000c1e1900 */
[----:B------:R-:W4:Y:S04]  /*0590*/  LDG.E R29, desc[UR10][R4.64+0x8] ;  /* 0x0000080a041d7981 */ /* 0x000f28000c1e1900 */
[----:B------:R-:W5:Y:S04]  /*05a0*/  LDG.E R10, desc[UR16][R10.64] ;  /* 0x000000100a0a7981 */ /* 0x000f68000c1e1900 */
[----:B------:R-:W5:Y:S01]  /*05b0*/  LDG.E R26, desc[UR4][R4.64+0xc] ;  /* 0x00000c04041a7981 */ /* 0x000f62000c1e1900 */
[----:B------:R-:W-:-:S05]  /*05c0*/  VIADD R12, R12, 0x8 ;  /* 0x000000080c0c7836 */ /* 0x000fca0000000000 */
[----:B------:R-:W-:Y:S02]  /*05d0*/  ISETP.NE.AND P1, PT, R12, RZ, PT ;  /* 0x000000ff0c00720c */ /* 0x000fe40003f25270 */
[----:B0-----:R-:W-:Y:S01]  /*05e0*/  IADD3 R7, P2, PT, R4, 0x20, RZ ;  /* 0x0000002004077810 */ /* 0x001fe20007f5e0ff */
[----:B------:R-:W-:Y:S02]  /*05f0*/  IMAD R2, R19, 0x8, R2 ;  /* 0x0000000813027824 */ /* 0x000fe400078e0202 */
[----:B--2---:R-:W-:-:S04]  /*0600*/  FFMA R18, R27, R18, R28 ;  /* 0x000000121b127223 */ /* 0x004fc8000000001c */
[----:B------:R-:W-:-:S04]  /*0610*/  FFMA R18, R25, R24, R18 ;  /* 0x0000001819127223 */ /* 0x000fc80000000012 */
[----:B---3--:R-:W-:-:S04]  /*0620*/  FFMA R6, R23, R6, R18 ;  /* 0x0000000617067223 */ /* 0x008fc80000000012 */
[----:B----4-:R-:W-:Y:S01]  /*0630*/  FFMA R29, R29, R14, R6 ;  /* 0x0000000e1d1d7223 */ /* 0x010fe20000000006 */
[----:B------:R-:W-:-:S03]  /*0640*/  IMAD.X R6, RZ, RZ, R5, P2 ;  /* 0x000000ffff067224 */ /* 0x000fc600010e0605 */
[----:B-----5:R-:W-:Y:S01]  /*0650*/  FFMA R10, R26, R10, R29 ;  /* 0x0000000a1a0a7223 */ /* 0x020fe2000000001d */
[----:B------:R-:W-:Y:S06]  /*0660*/  @P1 BRA `(.L_x_3) ;  /* 0xfffffffc00201947 */ /* 0x000fec000383ffff */
[----:B------:R-:W-:Y:S05]  /*0670*/  BSYNC.RECONVERGENT B0 ;  /* 0x0000000000007941 */ /* 0x000fea0003800200 */
.L_x_2:
[----:B------:R-:W-:Y:S05]  /*0680*/  @!P0 BRA `(.L_x_1) ;  /* 0x0000000400708947 */ /* 0x000fea0003800000 */
[----:B------:R-:W-:Y:S02]  /*0690*/  ISETP.GE.U32.AND P1, PT, R22, 0x4, PT ;  /* 0x000000041600780c */ /* 0x000fe40003f26070 */
[----:B------:R-:W-:-:S04]  /*06a0*/  LOP3.LUT R11, R13, 0x3, RZ, 0xc0, !PT ;  /* 0x000000030d0b7812 */ /* 0x000fc800078ec0ff */
[----:B------:R-:W-:-:S07]  /*06b0*/  ISETP.NE.AND P0, PT, R11, RZ, PT ;  /* 0x000000ff0b00720c */ /* 0x000fce0003f05270 */
[----:B------:R-:W-:Y:S06]  /*06c0*/  @!P1 BRA `(.L_x_4) ;  /* 0x0000000000a89947 */ /* 0x000fec0003800000 */
[----:B------:R-:W0:Y:S01]  /*06d0*/  LDC R2, c[0x0][0x3a4] ;  /* 0x0000e900ff027b82 */ /* 0x000e220000000800 */
[----:B------:R-:W1:Y:S01]  /*06e0*/  LDCU.64 UR4, c[0x0][0x380] ;  /* 0x00007000ff0477ac */ /* 0x000e620008000a00 */
[----:B------:R-:W-:Y:S01]  /*06f0*/  R2UR UR6, R20 ;  /* 0x00000000140672ca */ /* 0x000fe200000e0000 */
[----:B------:R-:W-:Y:S01]  /*0700*/  IMAD.IADD R7, R0, 0x1, R15 ;  /* 0x0000000100077824 */ /* 0x000fe200078e020f */
[C---:B------:R-:W-:Y:S02]  /*0710*/  R2UR UR7, R21.reuse ;  /* 0x00000000150772ca */ /* 0x040fe400000e0000 */
[----:B------:R-:W-:Y:S02]  /*0720*/  R2UR UR8, R20 ;  /* 0x00000000140872ca */ /* 0x000fe400000e0000 */
[----:B------:R-:W2:Y:S01]  /*0730*/  LDC.64 R4, c[0x0][0x388] ;  /* 0x0000e200ff047b82 */ /* 0x000ea20000000a00 */
[----:B------:R-:W-:Y:S02]  /*0740*/  R2UR UR9, R21 ;  /* 0x00000000150972ca */ /* 0x000fe400000e0000 */
[----:B------:R-:W-:-:S02]  /*0750*/  IADD3 R12, P1, PT, R0, R15, RZ ;  /* 0x0000000f000c7210 */ /* 0x000fc40007f3e0ff */
[C---:B------:R-:W-:Y:S02]  /*0760*/  R2UR UR12, R20.reuse ;  /* 0x00000000140c72ca */ /* 0x040fe400000e0000 */
[C---:B------:R-:W-:Y:S01]  /*0770*/  R2UR UR13, R21.reuse ;  /* 0x00000000150d72ca */ /* 0x040fe200000e0000 */
[----:B------:R-:W3:Y:S01]  /*0780*/  LDC.64 R8, c[0x0][0x380] ;  /* 0x0000e000ff087b82 */ /* 0x000ee20000000a00 */
[C---:B------:R-:W-:Y:S02]  /*0790*/  R2UR UR10, R20.reuse ;  /* 0x00000000140a72ca */ /* 0x040fe400000e0000 */
[C---:B------:R-:W-:Y:S02]  /*07a0*/  R2UR UR11, R21.reuse ;  /* 0x00000000150b72ca */ /* 0x040fe400000e0000 */
[C---:B------:R-:W-:Y:S02]  /*07b0*/  R2UR UR16, R20.reuse ;  /* 0x00000000141072ca */ /* 0x040fe400000e0000 */
[----:B------:R-:W-:Y:S01]  /*07c0*/  R2UR UR17, R21 ;  /* 0x00000000151172ca */ /* 0x000fe200000e0000 */
[----:B0-----:R-:W-:Y:S01]  /*07d0*/  IMAD R25, R15, R2, R17 ;  /* 0x000000020f197224 */ /* 0x001fe200078e0211 */
[----:B------:R-:W-:-:S02]  /*07e0*/  R2UR UR14, R20 ;  /* 0x00000000140e72ca */ /* 0x000fc400000e0000 */
[----:B------:R-:W-:Y:S01]  /*07f0*/  R2UR UR15, R21 ;  /* 0x00000000150f72ca */ /* 0x000fe200000e0000 */
[----:B--2---:R-:W-:-:S04]  /*0800*/  IMAD.WIDE R24, R25, 0x4, R4 ;  /* 0x0000000419187825 */ /* 0x004fc800078e0204 */
[----:B------:R-:W-:Y:S01]  /*0810*/  IMAD.X R5, RZ, RZ, RZ, P1 ;  /* 0x000000ffff057224 */ /* 0x000fe200008e06ff */
[----:B-1----:R-:W-:Y:S01]  /*0820*/  LEA R4, P1, R12, UR4, 0x2 ;  /* 0x000000040c047c11 */ /* 0x002fe2000f8210ff */
[----:B---3--:R-:W-:-:S03]  /*0830*/  IMAD.WIDE.U32 R8, R7, 0x4, R8 ;  /* 0x0000000407087825 */ /* 0x008fc600078e0008 */
[----:B------:R-:W-:Y:S01]  /*0840*/  LEA.HI.X R5, R12, UR5, R5, 0x2, P1 ;  /* 0x000000050c057c11 */ /* 0x000fe200088f1405 */
[----:B------:R-:W-:Y:S01]  /*0850*/  IMAD.WIDE R6, R2, 0x4, R24 ;  /* 0x0000000402067825 */ /* 0x000fe200078e0218 */
[----:B------:R-:W-:Y:S01]  /*0860*/  R2UR UR4, R20 ;  /* 0x00000000140472ca */ /* 0x000fe200000e0000 */
[----:B------:R-:W2:Y:S01]  /*0870*/  LDG.E R9, desc[UR6][R8.64] ;  /* 0x0000000608097981 */ /* 0x000ea2000c1e1900 */
[----:B------:R-:W-:-:S03]  /*0880*/  R2UR UR5, R21 ;  /* 0x00000000150572ca */ /* 0x000fc600000e0000 */
[----:B------:R-:W2:Y:S01]  /*0890*/  LDG.E R24, desc[UR8][R24.64] ;  /* 0x0000000818187981 */ /* 0x000ea2000c1e1900 */
[----:B------:R-:W-:-:S03]  /*08a0*/  IMAD.WIDE R18, R2, 0x4, R6 ;  /* 0x0000000402127825 */ /* 0x000fc600078e0206 */
[----:B------:R-:W3:Y:S04]  /*08b0*/  LDG.E R6, desc[UR12][R6.64] ;  /* 0x0000000c06067981 */ /* 0x000ee8000c1e1900 */
[----:B------:R-:W3:Y:S01]  /*08c0*/  LDG.E R12, desc[UR10][R4.64+0x4] ;  /* 0x0000040a040c7981 */ /* 0x000ee2000c1e1900 */
[----:B------:R-:W-:-:S03]  /*08d0*/  IMAD.WIDE R22, R2, 0x4, R18 ;  /* 0x0000000402167825 */ /* 0x000fc600078e0212 */
[----:B------:R-:W4:Y:S04]  /*08e0*/  LDG.E R14, desc[UR16][R18.64] ;  /* 0x00000010120e7981 */ /* 0x000f28000c1e1900 */
[----:B------:R-:W4:Y:S04]  /*08f0*/  LDG.E R2, desc[UR14][R4.64+0x8] ;  /* 0x0000080e04027981 */ /* 0x000f28000c1e1900 */
[----:B------:R-:W5:Y:S04]  /*0900*/  LDG.E R27, desc[UR4][R4.64+0xc] ;  /* 0x00000c04041b7981 */ /* 0x000f68000c1e1900 */
[----:B------:R-:W5:Y:S01]  /*0910*/  LDG.E R22, desc[UR6][R22.64] ;  /* 0x0000000616167981 */ /* 0x000f62000c1e1900 */
[----:B------:R-:W-:-:S02]  /*0920*/  VIADD R15, R15, 0x4 ;  /* 0x000000040f0f7836 */ /* 0x000fc40000000000 */
[----:B--2---:R-:W-:-:S04]  /*0930*/  FFMA R9, R9, R24, R10 ;  /* 0x0000001809097223 */ /* 0x004fc8000000000a */
[----:B---3--:R-:W-:-:S04]  /*0940*/  FFMA R9, R12, R6, R9 ;  /* 0x000000060c097223 */ /* 0x008fc80000000009 */
[----:B----4-:R-:W-:-:S04]  /*0950*/  FFMA R2, R2, R14, R9 ;  /* 0x0000000e02027223 */ /* 0x010fc80000000009 */
[----:B-----5:R-:W-:-:S07]  /*0960*/  FFMA R10, R27, R22, R2 ;  /* 0x000000161b0a7223 */ /* 0x020fce0000000002 */
.L_x_4:
[----:B------:R-:W-:Y:S05]  /*0970*/  @!P0 BRA `(.L_x_1) ;  /* 0x0000000000b48947 */ /* 0x000fea0003800000 */
[----:B------:R-:W-:Y:S01]  /*0980*/  ISETP.NE.AND P1, PT, R11, 0x1, PT ;  /* 0x000000010b00780c */ /* 0x000fe20003f25270 */
[----:B------:R-:W0:Y:S01]  /*0990*/  LDC.64 R18, c[0x0][0x388] ;  /* 0x0000e200ff127b82 */ /* 0x000e220000000a00 */
[----:B------:R-:W-:-:S04]  /*09a0*/  LOP3.LUT R13, R13, 0x1, RZ, 0xc0, !PT ;  /* 0x000000010d0d7812 */ /* 0x000fc800078ec0ff */
[----:B------:R-:W-:-:S03]  /*09b0*/  ISETP.NE.U32.AND P0, PT, R13, 0x1, PT ;  /* 0x000000010d00780c */ /* 0x000fc60003f05070 */
[----:B------:R-:W1:Y:S04]  /*09c0*/  LDC.64 R12, c[0x0][0x380] ;  /* 0x0000e000ff0c7b82 */ /* 0x000e680000000a00 */
[----:B------:R-:W-:Y:S01]  /*09d0*/  @P1 R2UR UR4, R20 ;  /* 0x00000000140412ca */ /* 0x000fe200000e0000 */
[----:B------:R-:W-:Y:S01]  /*09e0*/  @P1 IMAD.IADD R11, R0, 0x1, R15 ;  /* 0x00000001000b1824 */ /* 0x000fe200078e020f */
[C---:B------:R-:W-:Y:S02]  /*09f0*/  @P1 R2UR UR5, R21.reuse ;  /* 0x00000000150512ca */ /* 0x040fe400000e0000 */
[----:B------:R-:W2:Y:S01]  /*0a00*/  @P1 LDC R22, c[0x0][0x3a4] ;  /* 0x0000e900ff161b82 */ /* 0x000ea20000000800 */
[----:B------:R-:W-:Y:S02]  /*0a10*/  @P1 R2UR UR6, R20 ;  /* 0x00000000140612ca */ /* 0x000fe400000e0000 */
[----:B------:R-:W-:-:S02]  /*0a20*/  @P1 R2UR UR7, R21 ;  /* 0x00000000150712ca */ /* 0x000fc400000e0000 */
[----:B------:R-:W-:Y:S02]  /*0a30*/  @P1 IADD3 R14, P2, PT, R0, R15, RZ ;  /* 0x0000000f000e1210 */ /* 0x000fe40007f5e0ff */
[C---:B------:R-:W-:Y:S01]  /*0a40*/  @P1 R2UR UR8, R20.reuse ;  /* 0x00000000140812ca */ /* 0x040fe200000e0000 */
[----:B------:R-:W3:Y:S01]  /*0a50*/  @P1 LDC.64 R8, c[0x0][0x380] ;  /* 0x0000e000ff081b82 */ /* 0x000ee20000000a00 */
[C---:B------:R-:W-:Y:S01]  /*0a60*/  @P1 R2UR UR9, R21.reuse ;  /* 0x00000000150912ca */ /* 0x040fe200000e0000 */
[----:B------:R-:W-:Y:S01]  /*0a70*/  @P1 IMAD.X R24, RZ, RZ, RZ, P2 ;  /* 0x000000ffff181224 */ /* 0x000fe200010e06ff */
[----:B------:R-:W-:Y:S02]  /*0a80*/  @P1 R2UR UR10, R20 ;  /* 0x00000000140a12ca */ /* 0x000fe400000e0000 */
[----:B------:R-:W-:-:S03]  /*0a90*/  @P1 R2UR UR11, R21 ;  /* 0x00000000150b12ca */ /* 0x000fc600000e0000 */
[----:B------:R-:W4:Y:S01]  /*0aa0*/  @!P0 LDC R2, c[0x0][0x3a4] ;  /* 0x0000e900ff028b82 */ /* 0x000f220000000800 */
[----:B-1----:R-:W-:-:S07]  /*0ab0*/  @P1 IMAD.WIDE.U32 R12, R11, 0x4, R12 ;  /* 0x000000040b0c1825 */ /* 0x002fce00078e000c */
[----:B------:R-:W1:Y:S01]  /*0ac0*/  LDC.64 R4, c[0x0][0x380] ;  /* 0x0000e000ff047b82 */ /* 0x000e620000000a00 */
[C---:B--2---:R-:W-:Y:S01]  /*0ad0*/  @P1 IMAD R23, R15.reuse, R22, R17 ;  /* 0x000000160f171224 */ /* 0x044fe200078e0211 */
[----:B------:R-:W2:Y:S01]  /*0ae0*/  @P1 LDG.E R13, desc[UR4][R12.64] ;  /* 0x000000040c0d1981 */ /* 0x000ea2000c1e1900 */
[----:B------:R-:W-:Y:S02]  /*0af0*/  @P1 VIADD R15, R15, 0x2 ;  /* 0x000000020f0f1836 */ /* 0x000fe40000000000 */
[----:B0-----:R-:W-:-:S03]  /*0b00*/  @P1 IMAD.WIDE R18, R23, 0x4, R18 ;  /* 0x0000000417121825 */ /* 0x001fc600078e0212 */
[----:B------:R-:W0:Y:S01]  /*0b10*/  LDC.64 R6, c[0x0][0x388] ;  /* 0x0000e200ff067b82 */ /* 0x000e220000000a00 */
[----:B---3--:R-:W-:Y:S02]  /*0b20*/  @P1 LEA R8, P2, R14, R8, 0x2 ;  /* 0x000000080e081211 */ /* 0x008fe400078410ff */
[C---:B------:R-:W-:Y:S02]  /*0b30*/  @!P0 R2UR UR4, R20.reuse ;  /* 0x00000000140482ca */ /* 0x040fe400000e0000 */
[C---:B------:R-:W-:Y:S02]  /*0b40*/  @!P0 R2UR UR5, R21.reuse ;  /* 0x00000000150582ca */ /* 0x040fe400000e0000 */
[----:B------:R-:W-:Y:S02]  /*0b50*/  @!P0 R2UR UR12, R20 ;  /* 0x00000000140c82ca */ /* 0x000fe400000e0000 */
[----:B------:R-:W-:Y:S01]  /*0b60*/  @!P0 R2UR UR13, R21 ;  /* 0x00000000150d82ca */ /* 0x000fe200000e0000 */
[----:B------:R-:W-:Y:S01]  /*0b70*/  @!P0 IMAD.IADD R11, R0, 0x1, R15 ;  /* 0x00000001000b8824 */ /* 0x000fe200078e020f */
[----:B------:R-:W-:Y:S01]  /*0b80*/  @P1 LEA.HI.X R9, R14, R9, R24, 0x2, P2 ;  /* 0x000000090e091211 */ /* 0x000fe200010f1418 */
[----:B------:R-:W-:Y:S01]  /*0b90*/  @P1 IMAD.WIDE R22, R22, 0x4, R18 ;  /* 0x0000000416161825 */ /* 0x000fe200078e0212 */
[----:B------:R-:W2:Y:S03]  /*0ba0*/  @P1 LDG.E R0, desc[UR6][R18.64] ;  /* 0x0000000612001981 */ /* 0x000ea6000c1e1900 */
[----:B----4-:R-:W-:Y:S01]  /*0bb0*/  @!P0 IMAD R15, R15, R2, R17 ;  /* 0x000000020f0f8224 */ /* 0x010fe200078e0211 */
[----:B------:R-:W3:Y:S01]  /*0bc0*/  @P1 LDG.E R9, desc[UR8][R8.64+0x4] ;  /* 0x0000040808091981 */ /* 0x000ee2000c1e1900 */
[----:B-1----:R-:W-:-:S03]  /*0bd0*/  @!P0 IMAD.WIDE.U32 R4, R11, 0x4, R4 ;  /* 0x000000040b048825 */ /* 0x002fc600078e0004 */
[----:B------:R-:W3:Y:S01]  /*0be0*/  @P1 LDG.E R22, desc[UR10][R22.64] ;  /* 0x0000000a16161981 */ /* 0x000ee2000c1e1900 */
[----:B0-----:R-:W-:-:S03]  /*0bf0*/  @!P0 IMAD.WIDE R6, R15, 0x4, R6 ;  /* 0x000000040f068825 */ /* 0x001fc600078e0206 */
[----:B------:R-:W4:Y:S04]  /*0c00*/  @!P0 LDG.E R5, desc[UR4][R4.64] ;  /* 0x0000000404058981 */ /* 0x000f28000c1e1900 */
[----:B------:R-:W4:Y:S01]  /*0c10*/  @!P0 LDG.E R6, desc[UR12][R6.64] ;  /* 0x0000000c06068981 */ /* 0x000f22000c1e1900 */
[----:B--2---:R-:W-:-:S04]  /*0c20*/  @P1 FFMA R0, R13, R0, R10 ;  /* 0x000000000d001223 */ /* 0x004fc8000000000a */
[----:B---3--:R-:W-:-:S04]  /*0c30*/  @P1 FFMA R10, R9, R22, R0 ;  /* 0x00000016090a1223 */ /* 0x008fc80000000000 */
[----:B----4-:R-:W-:-:S07]  /*0c40*/  @!P0 FFMA R10, R5, R6, R10 ;  /* 0x00000006050a8223 */ /* 0x010fce000000000a */
.L_x_1:
[----:B------:R-:W0:Y:S01]  /*0c50*/  LDC.64 R4, c[0x0][0x390] ;  /* 0x0000e400ff047b82 */ /* 0x000e220000000a00 */
[----:B------:R-:W-:Y:S01]  /*0c60*/  R2UR UR4, R20 ;  /* 0x00000000140472ca */ /* 0x000fe200000e0000 */
[----:B------:R-:W-:Y:S01]  /*0c70*/  IMAD R3, R16, R3, R17 ;  /* 0x0000000310037224 */ /* 0x000fe200078e0211 */
[----:B------:R-:W-:-:S03]  /*0c80*/  R2UR UR5, R21 ;  /* 0x00000000150572ca */ /* 0x000fc600000e0000 */
[----:B0-----:R-:W-:-:S10]  /*0c90*/  IMAD.WIDE R2, R3, 0x4, R4 ;  /* 0x0000000403027825 */ /* 0x001fd400078e0204 */
[----:B------:R-:W-:Y:S01]  /*0ca0*/  STG.E desc[UR4][R2.64], R10 ;  /* 0x0000000a02007986 */ /* 0x000fe2000c101904 */
[----:B------:R-:W-:Y:S05]  /*0cb0*/  EXIT ;  /* 0x000000000000794d */ /* 0x000fea0003800000 */
.L_x_5:
[----:B------:R-:W-:-:S00]  /*0cc0*/  BRA `(.L_x_5) ;  /* 0xfffffffc00fc7947 */ /* 0x000fc0000383ffff */
[----:B------:R-:W-:-:S00]  /*0cd0*/  NOP ;  /* 0x0000000000007918 */ /* 0x000fc00000000000 */
        /* <DEDUP_REMOVED lines=10> */
.L_x_6:


//--------------------- .nv.global.init           --------------------------
	.section	.nv.global.init,"aw",@progbits
.nv.global.init:
	.type		$str,@object
	.size		$str,(.L_0 - $str)
$str:
        /*0000*/ 	.byte	0x72, 0x6f, 0x77, 0x3a, 0x20, 0x25, 0x64, 0x2c, 0x20, 0x63, 0x6f, 0x6c, 0x3a, 0x20, 0x25, 0x64
        /*0010*/ 	.byte	0x0a, 0x00
.L_0:


//--------------------- .nv.shared.reserved.0     --------------------------
	.section	.nv.shared.reserved.0,"aw",@nobits
	.weak		__nv_reservedSMEM_offset_0_alias
	.size		__nv_reservedSMEM_offset_0_alias, 0, 64
	.other		__nv_reservedSMEM_offset_0_alias,@"STO_CUDA_RESERVED_SHARED STV_DEFAULT"
__nv_reservedSMEM_offset_0_alias:
	.zero		0
	.zero		64


//--------------------- .nv.constant0._Z21matrix_multiplicationPfS_S_iiiiii --------------------------
	.section	.nv.constant0._Z21matrix_multiplicationPfS_S_iiiiii,"a",@progbits
	.sectionflags	@""
	.align	4
.nv.constant0._Z21matrix_multiplicationPfS_S_iiiiii:
	.zero		944


//--------------------- SYMBOLS --------------------------

	.type		.nv.reservedSmem.offset0,@object
	.size		.nv.reservedSmem.offset0,0x4
	.type		vprintf,@function
